	.headerflags	@"EF_CUDA_TEXMODE_UNIFIED EF_CUDA_64BIT_ADDRESS EF_CUDA_ACCELERATORS EF_CUDA_SM90 EF_CUDA_VIRTUAL_SM(EF_CUDA_SM90)"
	.elftype	@"ET_EXEC"


//--------------------- .nv.info                  --------------------------
	.section	.nv.info,"",@"SHT_CUDA_INFO"
	.align	4


	//----- nvinfo : EIATTR_REGCOUNT
	.align		4
        /*0000*/ 	.byte	0x04, 0x2f
        /*0002*/ 	.short	(.L_3 - .L_2)
	.align		4
.L_2:
        /*0004*/ 	.word	index@(triton_poi_fused_cat_0)
        /*0008*/ 	.word	0x00000015


	//----- nvinfo : EIATTR_MIN_STACK_SIZE
	.align		4
.L_3:
        /*000c*/ 	.byte	0x04, 0x12
        /*000e*/ 	.short	(.L_5 - .L_4)
	.align		4
.L_4:
        /*0010*/ 	.word	index@(triton_poi_fused_cat_0)
        /*0014*/ 	.word	0x00000020


	//----- nvinfo : EIATTR_FRAME_SIZE
	.align		4
.L_5:
        /*0018*/ 	.byte	0x04, 0x11
        /*001a*/ 	.short	(.L_7 - .L_6)
	.align		4
.L_6:
        /*001c*/ 	.word	index@(triton_poi_fused_cat_0)
        /*0020*/ 	.word	0x00000020


	//----- nvinfo : EIATTR_MIN_STACK_SIZE
	.align		4
.L_7:
        /*0024*/ 	.byte	0x04, 0x12
        /*0026*/ 	.short	(.L_9 - .L_8)
	.align		4
.L_8:
        /*0028*/ 	.word	index@(triton_poi_fused_cat_0)
        /*002c*/ 	.word	0x00000020
.L_9:


//--------------------- .nv.info.triton_poi_fused_cat_0 --------------------------
	.section	.nv.info.triton_poi_fused_cat_0,"",@"SHT_CUDA_INFO"
	.sectionflags	@""
	.align	4


	//----- nvinfo : EIATTR_CUDA_API_VERSION
	.align		4
        /*0000*/ 	.byte	0x04, 0x37
        /*0002*/ 	.short	(.L_11 - .L_10)
.L_10:
        /*0004*/ 	.word	0x0000007c


	//----- nvinfo : EIATTR_KPARAM_INFO
	.align		4
.L_11:
        /*0008*/ 	.byte	0x04, 0x17
        /*000a*/ 	.short	(.L_13 - .L_12)
.L_12:
        /*000c*/ 	.word	0x00000000
        /*0010*/ 	.short	0x0002
        /*0012*/ 	.short	0x0010
        /*0014*/ 	.byte	0x00, 0xf0, 0x11, 0x00


	//----- nvinfo : EIATTR_KPARAM_INFO
	.align		4
.L_13:
        /*0018*/ 	.byte	0x04, 0x17
        /*001a*/ 	.short	(.L_15 - .L_14)
.L_14:
        /*001c*/ 	.word	0x00000000
        /*0020*/ 	.short	0x0001
        /*0022*/ 	.short	0x0008
        /*0024*/ 	.byte	0x00, 0xf4, 0x21, 0x00


	//----- nvinfo : EIATTR_KPARAM_INFO
	.align		4
.L_15:
        /*0028*/ 	.byte	0x04, 0x17
        /*002a*/ 	.short	(.L_17 - .L_16)
.L_16:
        /*002c*/ 	.word	0x00000000
        /*0030*/ 	.short	0x0000
        /*0032*/ 	.short	0x0000
        /*0034*/ 	.byte	0x00, 0xf4, 0x21, 0x00


	//----- nvinfo : EIATTR_SPARSE_MMA_MASK
	.align		4
.L_17:
        /*0038*/ 	.byte	0x03, 0x50
        /*003a*/ 	.short	0x0000


	//----- nvinfo : EIATTR_MAXREG_COUNT
	.align		4
        /*003c*/ 	.byte	0x03, 0x1b
        /*003e*/ 	.short	0x00ff


	//----- nvinfo : EIATTR_EXIT_INSTR_OFFSETS
	.align		4
        /*0040*/ 	.byte	0x04, 0x1c
        /*0042*/ 	.short	(.L_19 - .L_18)


	//   ....[0]....
.L_18:
        /*0044*/ 	.word	0x00000d20


	//   ....[1]....
        /*0048*/ 	.word	0x00000d40


	//----- nvinfo : EIATTR_REQNTID
	.align		4
.L_19:
        /*004c*/ 	.byte	0x04, 0x10
        /*004e*/ 	.short	(.L_21 - .L_20)
.L_20:
        /*0050*/ 	.word	0x00000020
        /*0054*/ 	.word	0x00000001
        /*0058*/ 	.word	0x00000001


	//----- nvinfo : EIATTR_CRS_STACK_SIZE
	.align		4
.L_21:
        /*005c*/ 	.byte	0x04, 0x1e
        /*005e*/ 	.short	(.L_23 - .L_22)
.L_22:
        /*0060*/ 	.word	0x00000000


	//----- nvinfo : EIATTR_CBANK_PARAM_SIZE
	.align		4
.L_23:
        /*0064*/ 	.byte	0x03, 0x19
        /*0066*/ 	.short	0x0014


	//----- nvinfo : EIATTR_PARAM_CBANK
	.align		4
        /*0068*/ 	.byte	0x04, 0x0a
        /*006a*/ 	.short	(.L_25 - .L_24)
	.align		4
.L_24:
        /*006c*/ 	.word	index@(.nv.constant0.triton_poi_fused_cat_0)
        /*0070*/ 	.short	0x0210
        /*0072*/ 	.short	0x0014


	//----- nvinfo : EIATTR_SW_WAR
	.align		4
.L_25:
        /*0074*/ 	.byte	0x04, 0x36
        /*0076*/ 	.short	(.L_27 - .L_26)
.L_26:
        /*0078*/ 	.word	0x00000008
.L_27:


//--------------------- .nv.callgraph             --------------------------
	.section	.nv.callgraph,"",@"SHT_CUDA_CALLGRAPH"
	.align	4
	.sectionentsize	8
	.align		4
        /*0000*/ 	.word	0x00000000
	.align		4
        /*0004*/ 	.word	0xffffffff
	.align		4
        /*0008*/ 	.word	0x00000000
	.align		4
        /*000c*/ 	.word	0xfffffffe
	.align		4
        /*0010*/ 	.word	0x00000000
	.align		4
        /*0014*/ 	.word	0xfffffffd
	.align		4
        /*0018*/ 	.word	0x00000000
	.align		4
        /*001c*/ 	.word	0xfffffffc


//--------------------- .nv.constant4             --------------------------
	.section	.nv.constant4,"a",@progbits
	.align	8
	.align		8
.nv.constant4:
        /*0000*/ 	.dword	_$_str
	.align		8
        /*0008*/ 	.dword	__cudart_i2opi_f


//--------------------- .text.triton_poi_fused_cat_0 --------------------------
	.section	.text.triton_poi_fused_cat_0,"ax",@progbits
	.align	128
        .global         triton_poi_fused_cat_0
        .type           triton_poi_fused_cat_0,@function
        .size           triton_poi_fused_cat_0,(.L_x_7 - triton_poi_fused_cat_0)
        .other          triton_poi_fused_cat_0,@"STO_CUDA_ENTRY STV_DEFAULT"
triton_poi_fused_cat_0:
.text.triton_poi_fused_cat_0:
[----:B------:R-:W0:Y:S01]  /*0000*/  LDC R1, c[0x0][0x28] ;  /* 0x00000a00ff017b82 */ /* 0x000e220000000800 */
[----:B------:R-:W1:Y:S07]  /*0010*/  S2R R14, SR_TID.X ;  /* 0x00000000000e7919 */ /* 0x000e6e0000002100 */
[----:B------:R-:W2:Y:S01]  /*0020*/  LDC.64 R10, c[0x0][0x210] ;  /* 0x00008400ff0a7b82 */ /* 0x000ea20000000a00 */
[----:B------:R-:W-:Y:S01]  /*0030*/  ULDC.64 UR4, c[0x0][0x208] ;  /* 0x0000820000047ab9 */ /* 0x000fe20000000a00 */
[----:B0-----:R-:W-:Y:S01]  /*0040*/  VIADD R1, R1, 0xffffffe0 ;  /* 0xffffffe001017836 */ /* 0x001fe20000000000 */
[----:B------:R-:W0:Y:S01]  /*0050*/  S2R R0, SR_CTAID.X ;  /* 0x0000000000007919 */ /* 0x000e220000002500 */
[----:B-1----:R-:W-:-:S05]  /*0060*/  LOP3.LUT R9, R14, 0xf, RZ, 0xc0, !PT ;  /* 0x0000000f0e097812 */ /* 0x002fca00078ec0ff */
[----:B0-----:R-:W-:-:S05]  /*0070*/  IMAD R9, R0, 0x10, R9 ;  /* 0x0000001000097824 */ /* 0x001fca00078e0209 */
[----:B------:R-:W-:-:S04]  /*0080*/  SHF.R.S32.HI R0, RZ, 0x1f, R9 ;  /* 0x0000001fff007819 */ /* 0x000fc80000011409 */
[----:B------:R-:W-:-:S04]  /*0090*/  LEA.HI R0, R0, R9, RZ, 0x2 ;  /* 0x0000000900007211 */ /* 0x000fc800078f10ff */
[----:B------:R-:W-:-:S05]  /*00a0*/  LOP3.LUT R2, R0, 0xfffffffc, RZ, 0xc0, !PT ;  /* 0xfffffffc00027812 */ /* 0x000fca00078ec0ff */
[----:B------:R-:W-:Y:S02]  /*00b0*/  IMAD.IADD R15, R9, 0x1, -R2 ;  /* 0x00000001090f7824 */ /* 0x000fe400078e0a02 */
[----:B------:R-:W-:Y:S02]  /*00c0*/  IMAD.MOV.U32 R2, RZ, RZ, RZ ;  /* 0x000000ffff027224 */ /* 0x000fe400078e00ff */
[C---:B--2---:R-:W-:Y:S01]  /*00d0*/  IMAD.WIDE R10, R15.reuse, 0x4, R10 ;  /* 0x000000040f0a7825 */ /* 0x044fe200078e020a */
[----:B------:R-:W-:-:S04]  /*00e0*/  ISETP.GE.AND P1, PT, R15, 0x2, PT ;  /* 0x000000020f00780c */ /* 0x000fc80003f26270 */
[----:B------:R-:W-:-:S13]  /*00f0*/  ISETP.LT.AND P0, PT, R9, 0x10, !P1 ;  /* 0x000000100900780c */ /* 0x000fda0004f01270 */
[----:B------:R-:W2:Y:S01]  /*0100*/  @P0 LDG.E.EL R2, desc[UR4][R10.64] ;  /* 0x000000040a020981 */ /* 0x000ea2000c2e1900 */
[----:B------:R-:W-:Y:S01]  /*0110*/  SHF.R.S32.HI R0, RZ, 0x2, R0 ;  /* 0x00000002ff007819 */ /* 0x000fe20000011400 */
[----:B------:R-:W-:Y:S03]  /*0120*/  BSSY B0, `(.L_x_0) ;  /* 0x000004b000007945 */ /* 0x000fe60003800000 */
[----:B------:R-:W-:-:S05]  /*0130*/  I2FP.F32.S32 R0, R0 ;  /* 0x0000000000007245 */ /* 0x000fca0000201400 */
[----:B------:R-:W-:Y:S01]  /*0140*/  FADD R8, -R0, 3 ;  /* 0x4040000000087421 */ /* 0x000fe20000000100 */
[----:B--2---:R-:W-:Y:S02]  /*0150*/  SEL R3, R2, RZ, P0 ;  /* 0x000000ff02037207 */ /* 0x004fe40000000000 */
[----:B------:R-:W-:-:S03]  /*0160*/  ISETP.GE.AND P0, PT, R9, 0x10, PT ;  /* 0x000000100900780c */ /* 0x000fc60003f06270 */
[----:B------:R-:W-:-:S04]  /*0170*/  FMUL R17, R8, R3 ;  /* 0x0000000308117220 */ /* 0x000fc80000400000 */
[C---:B------:R-:W-:Y:S01]  /*0180*/  FMUL R0, R17.reuse, 0.63661974668502807617 ;  /* 0x3f22f98311007820 */ /* 0x040fe20000400000 */
[----:B------:R-:W-:-:S05]  /*0190*/  FADD.FTZ R4, |R17|, -RZ ;  /* 0x800000ff11047221 */ /* 0x000fca0000010200 */
[----:B------:R-:W0:Y:S01]  /*01a0*/  F2I.FTZ.NTZ R0, R0 ;  /* 0x0000000000007305 */ /* 0x000e220000213100 */
[----:B------:R-:W-:Y:S02]  /*01b0*/  FSETP.GE.AND P2, PT, R4, 105615, PT ;  /* 0x47ce47800400780b */ /* 0x000fe40003f46000 */
[----:B0-----:R-:W-:-:S05]  /*01c0*/  I2FP.F32.S32 R2, R0 ;  /* 0x0000000000027245 */ /* 0x001fca0000201400 */
[----:B------:R-:W-:-:S04]  /*01d0*/  FFMA.FTZ R3, R2, -1.5707962512969970703, R17 ;  /* 0xbfc90fda02037823 */ /* 0x000fc80000010011 */
[----:B------:R-:W-:-:S04]  /*01e0*/  FFMA.FTZ R3, R2, -7.5497894158615963534e-08, R3 ;  /* 0xb3a2216802037823 */ /* 0x000fc80000010003 */
[----:B------:R-:W-:Y:S01]  /*01f0*/  FFMA.FTZ R2, R2, -5.3903029534742383927e-15, R3 ;  /* 0xa7c234c502027823 */ /* 0x000fe20000010003 */
[----:B------:R-:W-:Y:S06]  /*0200*/  @!P2 BRA `(.L_x_1) ;  /* 0x0000000000f0a947 */ /* 0x000fec0003800000 */
[----:B------:R-:W-:-:S13]  /*0210*/  FSETP.NEU.AND P2, PT, R4, +INF , PT ;  /* 0x7f8000000400780b */ /* 0x000fda0003f4d000 */
[----:B------:R-:W-:Y:S01]  /*0220*/  @!P2 FMUL.FTZ R2, RZ, R17 ;  /* 0x00000011ff02a220 */ /* 0x000fe20000410000 */
[----:B------:R-:W-:Y:S01]  /*0230*/  @!P2 IMAD.MOV.U32 R0, RZ, RZ, RZ ;  /* 0x000000ffff00a224 */ /* 0x000fe200078e00ff */
[----:B------:R-:W-:Y:S06]  /*0240*/  @!P2 BRA `(.L_x_1) ;  /* 0x0000000000e0a947 */ /* 0x000fec0003800000 */
[----:B------:R-:W-:Y:S01]  /*0250*/  SHF.R.U32.HI R18, RZ, 0x17, R17 ;  /* 0x00000017ff127819 */ /* 0x000fe20000011611 */
[----:B------:R-:W-:Y:S01]  /*0260*/  IMAD.SHL.U32 R3, R17, 0x100, RZ ;  /* 0x0000010011037824 */ /* 0x000fe200078e00ff */
[----:B------:R-:W-:Y:S01]  /*0270*/  ULDC.64 UR6, c[0x4][0x8] ;  /* 0x0100020000067ab9 */ /* 0x000fe20000000a00 */
[----:B------:R-:W-:Y:S01]  /*0280*/  IMAD.MOV.U32 R0, RZ, RZ, RZ ;  /* 0x000000ffff007224 */ /* 0x000fe200078e00ff */
[----:B------:R-:W-:Y:S01]  /*0290*/  LOP3.LUT R2, R18, 0xe0, RZ, 0xc0, !PT ;  /* 0x000000e012027812 */ /* 0x000fe200078ec0ff */
[----:B------:R-:W-:Y:S01]  /*02a0*/  IMAD.MOV.U32 R5, RZ, RZ, RZ ;  /* 0x000000ffff057224 */ /* 0x000fe200078e00ff */
[----:B------:R-:W-:Y:S01]  /*02b0*/  LOP3.LUT R3, R3, 0x80000000, RZ, 0xfc, !PT ;  /* 0x8000000003037812 */ /* 0x000fe200078efcff */
[----:B------:R-:W-:Y:S02]  /*02c0*/  IMAD.MOV.U32 R16, RZ, RZ, RZ ;  /* 0x000000ffff107224 */ /* 0x000fe400078e00ff */
[----:B------:R-:W-:Y:S01]  /*02d0*/  VIADD R4, R2, 0xffffff80 ;  /* 0xffffff8002047836 */ /* 0x000fe20000000000 */
[----:B------:R-:W-:-:S04]  /*02e0*/  MOV R2, R1 ;  /* 0x0000000100027202 */ /* 0x000fc80000000f00 */
[----:B------:R-:W-:-:S07]  /*02f0*/  SHF.R.U32.HI R4, RZ, 0x5, R4 ;  /* 0x00000005ff047819 */ /* 0x000fce0000011604 */
.L_x_2:
[----:B------:R-:W-:-:S04]  /*0300*/  IADD3 R12, P2, R5, UR6, RZ ;  /* 0x00000006050c7c10 */ /* 0x000fc8000ff5e0ff */
[----:B------:R-:W-:-:S06]  /*0310*/  IADD3.X R13, R16, UR7, RZ, P2, !PT ;  /* 0x00000007100d7c10 */ /* 0x000fcc00097fe4ff */
[----:B------:R-:W2:Y:S01]  /*0320*/  LDG.E.CONSTANT R13, desc[UR4][R12.64] ;  /* 0x000000040c0d7981 */ /* 0x000ea2000c1e9900 */
[----:B------:R-:W-:Y:S01]  /*0330*/  IADD3 R5, P3, R5, 0x4, RZ ;  /* 0x0000000405057810 */ /* 0x000fe20007f7e0ff */
[----:B------:R-:W-:Y:S02]  /*0340*/  IMAD.MOV.U32 R6, RZ, RZ, R0 ;  /* 0x000000ffff067224 */ /* 0x000fe400078e0000 */
[----:B------:R-:W-:Y:S01]  /*0350*/  IMAD.MOV.U32 R7, RZ, RZ, RZ ;  /* 0x000000ffff077224 */ /* 0x000fe200078e00ff */
[----:B------:R-:W-:Y:S01]  /*0360*/  ISETP.NE.U32.AND P2, PT, R5, 0x18, PT ;  /* 0x000000180500780c */ /* 0x000fe20003f45070 */
[----:B------:R-:W-:-:S05]  /*0370*/  IMAD.X R16, RZ, RZ, R16, P3 ;  /* 0x000000ffff107224 */ /* 0x000fca00018e0610 */
[----:B------:R-:W-:Y:S01]  /*0380*/  ISETP.NE.AND.EX P2, PT, R16, RZ, PT, P2 ;  /* 0x000000ff1000720c */ /* 0x000fe20003f45320 */
[----:B--2---:R-:W-:-:S04]  /*0390*/  IMAD.WIDE.U32 R6, R3, R13, R6 ;  /* 0x0000000d03067225 */ /* 0x004fc800078e0006 */
[----:B------:R-:W-:Y:S01]  /*03a0*/  IMAD.MOV.U32 R0, RZ, RZ, R7 ;  /* 0x000000ffff007224 */ /* 0x000fe200078e0007 */
[----:B------:R0:W-:Y:S02]  /*03b0*/  STL [R2], R6 ;  /* 0x0000000602007387 */ /* 0x0001e40000100800 */
[----:B0-----:R-:W-:-:S05]  /*03c0*/  VIADD R2, R2, 0x4 ;  /* 0x0000000402027836 */ /* 0x001fca0000000000 */
[----:B------:R-:W-:Y:S05]  /*03d0*/  @P2 BRA `(.L_x_2) ;  /* 0xfffffffc00c82947 */ /* 0x000fea000383ffff */
[----:B------:R-:W-:Y:S01]  /*03e0*/  LOP3.LUT P2, R6, R18, 0x1f, RZ, 0xc0, !PT ;  /* 0x0000001f12067812 */ /* 0x000fe2000784c0ff */
[----:B------:R-:W-:Y:S01]  /*03f0*/  IMAD R12, R4, -0x4, R1 ;  /* 0xfffffffc040c7824 */ /* 0x000fe200078e0201 */
[----:B------:R0:W-:Y:S04]  /*0400*/  STL [R1+0x18], R0 ;  /* 0x0000180001007387 */ /* 0x0001e80000100800 */
[----:B------:R-:W2:Y:S04]  /*0410*/  LDL R2, [R12+0x18] ;  /* 0x000018000c027983 */ /* 0x000ea80000100800 */
[----:B------:R-:W3:Y:S04]  /*0420*/  LDL R3, [R12+0x14] ;  /* 0x000014000c037983 */ /* 0x000ee80000100800 */
[----:B------:R-:W4:Y:S01]  /*0430*/  @P2 LDL R7, [R12+0x10] ;  /* 0x000010000c072983 */ /* 0x000f220000100800 */
[----:B------:R-:W-:Y:S01]  /*0440*/  @P2 IADD3 R4, -R6, 0x20, RZ ;  /* 0x0000002006042810 */ /* 0x000fe20007ffe1ff */
[----:B------:R-:W-:Y:S01]  /*0450*/  UMOV UR6, 0x54442d19 ;  /* 0x54442d1900067882 */ /* 0x000fe20000000000 */
[----:B------:R-:W-:Y:S01]  /*0460*/  UMOV UR7, 0x3bf921fb ;  /* 0x3bf921fb00077882 */ /* 0x000fe20000000000 */
[----:B--2---:R-:W-:-:S02]  /*0470*/  @P2 SHF.L.U32 R5, R2, R6, RZ ;  /* 0x0000000602052219 */ /* 0x004fc400000006ff */
[----:B---3--:R-:W-:Y:S02]  /*0480*/  @P2 SHF.L.U32 R6, R3, R6, RZ ;  /* 0x0000000603062219 */ /* 0x008fe400000006ff */
[-C--:B----4-:R-:W-:Y:S02]  /*0490*/  @P2 SHF.R.U32.HI R7, RZ, R4.reuse, R7 ;  /* 0x00000004ff072219 */ /* 0x090fe40000011607 */
[----:B------:R-:W-:-:S03]  /*04a0*/  @P2 SHF.R.U32.HI R4, RZ, R4, R3 ;  /* 0x00000004ff042219 */ /* 0x000fc60000011603 */
[----:B------:R-:W-:Y:S02]  /*04b0*/  @P2 IMAD.IADD R3, R6, 0x1, R7 ;  /* 0x0000000106032824 */ /* 0x000fe400078e0207 */
[----:B------:R-:W-:-:S05]  /*04c0*/  @P2 IMAD.IADD R2, R5, 0x1, R4 ;  /* 0x0000000105022824 */ /* 0x000fca00078e0204 */
[C---:B------:R-:W-:Y:S01]  /*04d0*/  SHF.L.W.U32.HI R13, R3.reuse, 0x2, R2 ;  /* 0x00000002030d7819 */ /* 0x040fe20000010e02 */
[----:B------:R-:W-:-:S03]  /*04e0*/  IMAD.SHL.U32 R3, R3, 0x4, RZ ;  /* 0x0000000403037824 */ /* 0x000fc600078e00ff */
[----:B0-----:R-:W-:-:S04]  /*04f0*/  SHF.R.S32.HI R0, RZ, 0x1f, R13 ;  /* 0x0000001fff007819 */ /* 0x001fc8000001140d */
[C---:B------:R-:W-:Y:S02]  /*0500*/  LOP3.LUT R6, R0.reuse, R3, RZ, 0x3c, !PT ;  /* 0x0000000300067212 */ /* 0x040fe400078e3cff */
[----:B------:R-:W-:-:S04]  /*0510*/  LOP3.LUT R7, R0, R13, RZ, 0x3c, !PT ;  /* 0x0000000d00077212 */ /* 0x000fc800078e3cff */
[----:B------:R-:W0:Y:S01]  /*0520*/  I2F.F64.S64 R4, R6 ;  /* 0x0000000600047312 */ /* 0x000e220000301c00 */
[----:B------:R-:W-:Y:S02]  /*0530*/  ISETP.GE.AND P2, PT, R17, RZ, PT ;  /* 0x000000ff1100720c */ /* 0x000fe40003f46270 */
[----:B------:R-:W-:Y:S01]  /*0540*/  SHF.R.U32.HI R0, RZ, 0x1e, R2 ;  /* 0x0000001eff007819 */ /* 0x000fe20000011602 */
[----:B0-----:R-:W-:Y:S01]  /*0550*/  DMUL R4, R4, UR6 ;  /* 0x0000000604047c28 */ /* 0x001fe20008000000 */
[C---:B------:R-:W-:Y:S02]  /*0560*/  LOP3.LUT R2, R13.reuse, R17, RZ, 0x3c, !PT ;  /* 0x000000110d027212 */ /* 0x040fe400078e3cff */
[----:B------:R-:W-:-:S07]  /*0570*/  LEA.HI R0, R13, R0, RZ, 0x1 ;  /* 0x000000000d007211 */ /* 0x000fce00078f08ff */
[----:B------:R-:W0:Y:S01]  /*0580*/  F2F.F32.F64 R4, R4 ;  /* 0x0000000400047310 */ /* 0x000e220000301000 */
[----:B------:R-:W-:Y:S02]  /*0590*/  ISETP.GE.AND P3, PT, R2, RZ, PT ;  /* 0x000000ff0200720c */ /* 0x000fe40003f66270 */
[----:B------:R-:W-:-:S05]  /*05a0*/  IADD3 R2, -R0, RZ, RZ ;  /* 0x000000ff00027210 */ /* 0x000fca0007ffe1ff */
[----:B------:R-:W-:Y:S01]  /*05b0*/  @!P2 IMAD.MOV.U32 R0, RZ, RZ, R2 ;  /* 0x000000ffff00a224 */ /* 0x000fe200078e0002 */
[----:B0-----:R-:W-:-:S07]  /*05c0*/  FSEL R2, -R4, R4, !P3 ;  /* 0x0000000404027208 */ /* 0x001fce0005800100 */
.L_x_1:
[----:B------:R-:W-:Y:S05]  /*05d0*/  BSYNC B0 ;  /* 0x0000000000007941 */ /* 0x000fea0003800000 */
.L_x_0:
[----:B------:R-:W-:Y:S01]  /*05e0*/  ISETP.GT.AND P0, PT, R15, 0x1, !P0 ;  /* 0x000000010f00780c */ /* 0x000fe20004704270 */
[----:B------:R-:W-:-:S12]  /*05f0*/  IMAD.MOV.U32 R4, RZ, RZ, RZ ;  /* 0x000000ffff047224 */ /* 0x000fd800078e00ff */
[----:B------:R-:W2:Y:S01]  /*0600*/  @P0 LDG.E.EL R4, desc[UR4][R10.64+-0x8] ;  /* 0xfffff8040a040981 */ /* 0x000ea2000c2e1900 */
[----:B------:R-:W-:Y:S01]  /*0610*/  LOP3.LUT R3, R0, 0x1, RZ, 0xc0, !PT ;  /* 0x0000000100037812 */ /* 0x000fe200078ec0ff */
[----:B------:R-:W-:Y:S01]  /*0620*/  FMUL.FTZ R12, R2, R2 ;  /* 0x00000002020c7220 */ /* 0x000fe20000410000 */
[----:B------:R-:W-:Y:S01]  /*0630*/  LOP3.LUT P2, RZ, R0, 0x2, RZ, 0xc0, !PT ;  /* 0x0000000200ff7812 */ /* 0x000fe2000784c0ff */
[----:B------:R-:W-:Y:S01]  /*0640*/  BSSY B0, `(.L_x_3) ;  /* 0x0000056000007945 */ /* 0x000fe20003800000 */
[----:B--2---:R-:W-:Y:S01]  /*0650*/  SEL R5, R4, RZ, P0 ;  /* 0x000000ff04057207 */ /* 0x004fe20000000000 */
[----:B------:R-:W-:Y:S01]  /*0660*/  IMAD.MOV.U32 R4, RZ, RZ, 0x3c0885e4 ;  /* 0x3c0885e4ff047424 */ /* 0x000fe200078e00ff */
[----:B------:R-:W-:Y:S01]  /*0670*/  ISETP.NE.U32.AND P0, PT, R3, 0x1, PT ;  /* 0x000000010300780c */ /* 0x000fe20003f05070 */
[----:B------:R-:W-:Y:S02]  /*0680*/  IMAD.MOV.U32 R3, RZ, RZ, -0x46b2bead ;  /* 0xb94d4153ff037424 */ /* 0x000fe400078e00ff */
[----:B------:R-:W-:Y:S01]  /*0690*/  FMUL R13, R8, R5 ;  /* 0x00000005080d7220 */ /* 0x000fe20000400000 */
[----:B------:R-:W-:-:S03]  /*06a0*/  FSEL R0, R2, 1, P0 ;  /* 0x3f80000002007808 */ /* 0x000fc60000000000 */
[----:B------:R-:W-:Y:S02]  /*06b0*/  FMUL R6, R13, 0.63661974668502807617 ;  /* 0x3f22f9830d067820 */ /* 0x000fe40000400000 */
[C---:B------:R-:W-:Y:S02]  /*06c0*/  FFMA.FTZ R7, R12.reuse, R0, RZ ;  /* 0x000000000c077223 */ /* 0x040fe400000100ff */
[----:B------:R0:W1:Y:S02]  /*06d0*/  F2I.FTZ.NTZ R8, R6 ;  /* 0x0000000600087305 */ /* 0x0000640000213100 */
[----:B------:R-:W-:Y:S02]  /*06e0*/  @!P0 IMAD.MOV.U32 R5, RZ, RZ, 0x37cbac00 ;  /* 0x37cbac00ff058424 */ /* 0x000fe400078e00ff */
[----:B------:R-:W-:Y:S02]  /*06f0*/  @!P0 IMAD.MOV.U32 R4, RZ, RZ, 0x3d2aaabb ;  /* 0x3d2aaabbff048424 */ /* 0x000fe400078e00ff */
[----:B------:R-:W-:Y:S01]  /*0700*/  @!P0 FFMA.FTZ R3, R12, R5, -0.0013887860113754868507 ;  /* 0xbab607ed0c038423 */ /* 0x000fe20000010005 */
[----:B------:R-:W-:-:S02]  /*0710*/  IMAD.MOV.U32 R5, RZ, RZ, -0x41d55558 ;  /* 0xbe2aaaa8ff057424 */ /* 0x000fc400078e00ff */
[----:B0-----:R-:W-:Y:S01]  /*0720*/  FADD.FTZ R6, |R13|, -RZ ;  /* 0x800000ff0d067221 */ /* 0x001fe20000010200 */
[----:B------:R-:W-:Y:S02]  /*0730*/  @!P0 IMAD.MOV.U32 R5, RZ, RZ, -0x41000001 ;  /* 0xbeffffffff058424 */ /* 0x000fe400078e00ff */
[----:B------:R-:W-:Y:S02]  /*0740*/  FFMA.FTZ R4, R12, R3, R4 ;  /* 0x000000030c047223 */ /* 0x000fe40000010004 */
[----:B------:R-:W-:Y:S02]  /*0750*/  FSETP.GE.AND P0, PT, R6, 105615, PT ;  /* 0x47ce47800600780b */ /* 0x000fe40003f06000 */
[----:B------:R-:W-:Y:S01]  /*0760*/  FFMA.FTZ R5, R12, R4, R5 ;  /* 0x000000040c057223 */ /* 0x000fe20000010005 */
[----:B-1----:R-:W-:-:S03]  /*0770*/  I2FP.F32.S32 R2, R8 ;  /* 0x0000000800027245 */ /* 0x002fc60000201400 */
[----:B------:R-:W-:Y:S02]  /*0780*/  FFMA.FTZ R0, R7, R5, R0 ;  /* 0x0000000507007223 */ /* 0x000fe40000010000 */
[----:B------:R-:W-:Y:S02]  /*0790*/  FFMA.FTZ R3, R2, -1.5707962512969970703, R13 ;  /* 0xbfc90fda02037823 */ /* 0x000fe4000001000d */
[----:B------:R-:W-:Y:S02]  /*07a0*/  @P2 FFMA.FTZ R0, R0, -1, RZ ;  /* 0xbf80000000002823 */ /* 0x000fe400000100ff */
[----:B------:R-:W-:-:S04]  /*07b0*/  FFMA.FTZ R3, R2, -7.5497894158615963534e-08, R3 ;  /* 0xb3a2216802037823 */ /* 0x000fc80000010003 */
[----:B------:R-:W-:Y:S01]  /*07c0*/  FFMA.FTZ R3, R2, -5.3903029534742383927e-15, R3 ;  /* 0xa7c234c502037823 */ /* 0x000fe20000010003 */
[----:B------:R-:W-:Y:S06]  /*07d0*/  @!P0 BRA `(.L_x_4) ;  /* 0x0000000000f08947 */ /* 0x000fec0003800000 */
[----:B------:R-:W-:-:S13]  /*07e0*/  FSETP.NEU.AND P0, PT, R6, +INF , PT ;  /* 0x7f8000000600780b */ /* 0x000fda0003f0d000 */
[----:B------:R-:W-:Y:S01]  /*07f0*/  @!P0 FMUL.FTZ R3, RZ, R13 ;  /* 0x0000000dff038220 */ /* 0x000fe20000410000 */
[----:B------:R-:W-:Y:S01]  /*0800*/  @!P0 MOV R8, RZ ;  /* 0x000000ff00088202 */ /* 0x000fe20000000f00 */
        /* <DEDUP_REMOVED lines=9> */
[----:B------:R-:W-:Y:S02]  /*08a0*/  VIADD R4, R3, 0xffffff80 ;  /* 0xffffff8003047836 */ /* 0x000fe40000000000 */
[----:B------:R-:W-:-:S03]  /*08b0*/  IMAD.MOV.U32 R3, RZ, RZ, R1 ;  /* 0x000000ffff037224 */ /* 0x000fc600078e0001 */
[----:B------:R-:W-:-:S07]  /*08c0*/  SHF.R.U32.HI R4, RZ, 0x5, R4 ;  /* 0x00000005ff047819 */ /* 0x000fce0000011604 */
.L_x_5:
[----:B------:R-:W-:-:S04]  /*08d0*/  IADD3 R10, P0, R8, UR6, RZ ;  /* 0x00000006080a7c10 */ /* 0x000fc8000ff1e0ff */
[----:B------:R-:W-:-:S06]  /*08e0*/  IADD3.X R11, R12, UR7, RZ, P0, !PT ;  /* 0x000000070c0b7c10 */ /* 0x000fcc00087fe4ff */
[----:B------:R-:W2:Y:S01]  /*08f0*/  LDG.E.CONSTANT R11, desc[UR4][R10.64] ;  /* 0x000000040a0b7981 */ /* 0x000ea2000c1e9900 */
[----:B------:R-:W-:Y:S01]  /*0900*/  IADD3 R8, P2, R8, 0x4, RZ ;  /* 0x0000000408087810 */ /* 0x000fe20007f5e0ff */
[----:B------:R-:W-:Y:S02]  /*0910*/  IMAD.MOV.U32 R6, RZ, RZ, R2 ;  /* 0x000000ffff067224 */ /* 0x000fe400078e0002 */
[----:B------:R-:W-:Y:S01]  /*0920*/  IMAD.MOV.U32 R7, RZ, RZ, RZ ;  /* 0x000000ffff077224 */ /* 0x000fe200078e00ff */
[----:B------:R-:W-:Y:S02]  /*0930*/  ISETP.NE.U32.AND P0, PT, R8, 0x18, PT ;  /* 0x000000180800780c */ /* 0x000fe40003f05070 */
[----:B------:R-:W-:-:S04]  /*0940*/  IADD3.X R12, RZ, R12, RZ, P2, !PT ;  /* 0x0000000cff0c7210 */ /* 0x000fc800017fe4ff */
        /* <DEDUP_REMOVED lines=23> */
[----:B------:R-:W-:-:S04]  /*0ac0*/  SHF.R.S32.HI R5, RZ, 0x1f, R8 ;  /* 0x0000001fff057819 */ /* 0x000fc80000011408 */
[C---:B------:R-:W-:Y:S02]  /*0ad0*/  LOP3.LUT R6, R5.reuse, R4, RZ, 0x3c, !PT ;  /* 0x0000000405067212 */ /* 0x040fe400078e3cff */
[----:B------:R-:W-:-:S04]  /*0ae0*/  LOP3.LUT R7, R5, R8, RZ, 0x3c, !PT ;  /* 0x0000000805077212 */ /* 0x000fc800078e3cff */
[----:B------:R-:W1:Y:S01]  /*0af0*/  I2F.F64.S64 R4, R6 ;  /* 0x0000000600047312 */ /* 0x000e620000301c00 */
[----:B------:R-:W-:Y:S02]  /*0b00*/  ISETP.GE.AND P0, PT, R13, RZ, PT ;  /* 0x000000ff0d00720c */ /* 0x000fe40003f06270 */
[----:B------:R-:W-:Y:S01]  /*0b10*/  SHF.R.U32.HI R3, RZ, 0x1e, R3 ;  /* 0x0000001eff037819 */ /* 0x000fe20000011603 */
[----:B-1----:R-:W-:Y:S01]  /*0b20*/  DMUL R4, R4, UR6 ;  /* 0x0000000604047c28 */ /* 0x002fe20008000000 */
[C---:B0-----:R-:W-:Y:S02]  /*0b30*/  LOP3.LUT R2, R8.reuse, R13, RZ, 0x3c, !PT ;  /* 0x0000000d08027212 */ /* 0x041fe400078e3cff */
[----:B------:R-:W-:-:S07]  /*0b40*/  LEA.HI R8, R8, R3, RZ, 0x1 ;  /* 0x0000000308087211 */ /* 0x000fce00078f08ff */
[----:B------:R-:W0:Y:S01]  /*0b50*/  F2F.F32.F64 R4, R4 ;  /* 0x0000000400047310 */ /* 0x000e220000301000 */
[----:B------:R-:W-:Y:S01]  /*0b60*/  ISETP.GE.AND P2, PT, R2, RZ, PT ;  /* 0x000000ff0200720c */ /* 0x000fe20003f46270 */
[----:B------:R-:W-:-:S04]  /*0b70*/  IMAD.MOV R2, RZ, RZ, -R8 ;  /* 0x000000ffff027224 */ /* 0x000fc800078e0a08 */
[----:B------:R-:W-:Y:S01]  /*0b80*/  @!P0 IMAD.MOV.U32 R8, RZ, RZ, R2 ;  /* 0x000000ffff088224 */ /* 0x000fe200078e0002 */
[----:B0-----:R-:W-:-:S07]  /*0b90*/  FSEL R3, -R4, R4, !P2 ;  /* 0x0000000404037208 */ /* 0x001fce0005000100 */
.L_x_4:
[----:B------:R-:W-:Y:S05]  /*0ba0*/  BSYNC B0 ;  /* 0x0000000000007941 */ /* 0x000fea0003800000 */
.L_x_3:
[----:B------:R-:W-:Y:S01]  /*0bb0*/  LOP3.LUT R2, R8, 0x1, RZ, 0xc0, !PT ;  /* 0x0000000108027812 */ /* 0x000fe200078ec0ff */
[C---:B------:R-:W-:Y:S01]  /*0bc0*/  FMUL.FTZ R10, R3.reuse, R3 ;  /* 0x00000003030a7220 */ /* 0x040fe20000410000 */
[----:B------:R-:W0:Y:S01]  /*0bd0*/  LDC.64 R4, c[0x0][0x218] ;  /* 0x00008600ff047b82 */ /* 0x000e220000000a00 */
[----:B------:R-:W-:Y:S01]  /*0be0*/  IMAD.MOV.U32 R7, RZ, RZ, 0x3c0885e4 ;  /* 0x3c0885e4ff077424 */ /* 0x000fe200078e00ff */
[----:B------:R-:W-:Y:S01]  /*0bf0*/  ISETP.NE.U32.AND P0, PT, R2, 0x1, PT ;  /* 0x000000010200780c */ /* 0x000fe20003f05070 */
[----:B------:R-:W-:Y:S01]  /*0c00*/  VIADD R8, R8, 0x1 ;  /* 0x0000000108087836 */ /* 0x000fe20000000000 */
[----:B------:R-:W-:Y:S01]  /*0c10*/  MOV R2, 0xb94d4153 ;  /* 0xb94d415300027802 */ /* 0x000fe20000000f00 */
[----:B------:R-:W-:Y:S01]  /*0c20*/  IMAD.MOV.U32 R6, RZ, RZ, -0x41d55558 ;  /* 0xbe2aaaa8ff067424 */ /* 0x000fe200078e00ff */
[----:B------:R-:W-:Y:S02]  /*0c30*/  FSEL R3, R3, 1, !P0 ;  /* 0x3f80000003037808 */ /* 0x000fe40004000000 */
[----:B------:R-:W-:-:S07]  /*0c40*/  LOP3.LUT P2, RZ, R8, 0x2, RZ, 0xc0, !PT ;  /* 0x0000000208ff7812 */ /* 0x000fce000784c0ff */
[----:B------:R-:W-:Y:S02]  /*0c50*/  @P0 IMAD.MOV.U32 R11, RZ, RZ, 0x37cbac00 ;  /* 0x37cbac00ff0b0424 */ /* 0x000fe400078e00ff */
[----:B------:R-:W-:Y:S02]  /*0c60*/  @P0 IMAD.MOV.U32 R7, RZ, RZ, 0x3d2aaabb ;  /* 0x3d2aaabbff070424 */ /* 0x000fe400078e00ff */
[----:B------:R-:W-:Y:S01]  /*0c70*/  @P0 FFMA.FTZ R2, R10, R11, -0.0013887860113754868507 ;  /* 0xbab607ed0a020423 */ /* 0x000fe2000001000b */
[----:B------:R-:W-:Y:S01]  /*0c80*/  @P0 IMAD.MOV.U32 R6, RZ, RZ, -0x41000001 ;  /* 0xbeffffffff060424 */ /* 0x000fe200078e00ff */
[----:B------:R-:W-:Y:S02]  /*0c90*/  LOP3.LUT P0, RZ, R14, 0x10, RZ, 0xc0, !PT ;  /* 0x000000100eff7812 */ /* 0x000fe4000780c0ff */
[----:B------:R-:W-:Y:S01]  /*0ca0*/  FFMA.FTZ R7, R10, R2, R7 ;  /* 0x000000020a077223 */ /* 0x000fe20000010007 */
[C---:B0-----:R-:W-:Y:S01]  /*0cb0*/  IMAD.WIDE R4, R9.reuse, 0x4, R4 ;  /* 0x0000000409047825 */ /* 0x041fe200078e0204 */
[----:B------:R-:W-:-:S03]  /*0cc0*/  ISETP.LT.AND P0, PT, R9, 0x10, !P0 ;  /* 0x000000100900780c */ /* 0x000fc60004701270 */
[C---:B------:R-:W-:Y:S01]  /*0cd0*/  FFMA.FTZ R6, R10.reuse, R7, R6 ;  /* 0x000000070a067223 */ /* 0x040fe20000010006 */
[----:B------:R-:W-:-:S04]  /*0ce0*/  FFMA.FTZ R10, R10, R3, RZ ;  /* 0x000000030a0a7223 */ /* 0x000fc800000100ff */
[----:B------:R-:W-:-:S04]  /*0cf0*/  FFMA.FTZ R3, R10, R6, R3 ;  /* 0x000000060a037223 */ /* 0x000fc80000010003 */
[----:B------:R-:W-:-:S05]  /*0d00*/  @P2 FFMA.FTZ R3, R3, -1, RZ ;  /* 0xbf80000003032823 */ /* 0x000fca00000100ff */
[----:B------:R-:W-:Y:S01]  /*0d10*/  FSEL R3, R0, R3, !P1 ;  /* 0x0000000300037208 */ /* 0x000fe20004800000 */
[----:B------:R-:W-:Y:S06]  /*0d20*/  @!P0 EXIT ;  /* 0x000000000000894d */ /* 0x000fec0003800000 */
[----:B------:R-:W-:Y:S01]  /*0d30*/  STG.E desc[UR4][R4.64], R3 ;  /* 0x0000000304007986 */ /* 0x000fe2000c101904 */
[----:B------:R-:W-:Y:S05]  /*0d40*/  EXIT ;  /* 0x000000000000794d */ /* 0x000fea0003800000 */
.L_x_6:
[----:B------:R-:W-:-:S00]  /*0d50*/  BRA `(.L_x_6) ;  /* 0xfffffffc00fc7947 */ /* 0x000fc0000383ffff */
[----:B------:R-:W-:-:S00]  /*0d60*/  NOP ;  /* 0x0000000000007918 */ /* 0x000fc00000000000 */
        /* <DEDUP_REMOVED lines=9> */
.L_x_7:


//--------------------- .nv.global.init           --------------------------
	.section	.nv.global.init,"aw",@progbits
	.align	4
.nv.global.init:
	.type		__cudart_i2opi_f,@object
	.size		__cudart_i2opi_f,(_$_str - __cudart_i2opi_f)
__cudart_i2opi_f:
        /*0000*/ 	.byte	0x41, 0x90, 0x43, 0x3c, 0x99, 0x95, 0x62, 0xdb, 0xc0, 0xdd, 0x34, 0xf5, 0xd1, 0x57, 0x27, 0xfc
        /*0010*/ 	.byte	0x29, 0x15, 0x44, 0x4e, 0x6e, 0x83, 0xf9, 0xa2
	.type		_$_str,@object
	.size		_$_str,(.L_0 - _$_str)
_$_str:
        /*0018*/ 	.byte	0x5f, 0x5f, 0x43, 0x55, 0x44, 0x41, 0x5f, 0x46, 0x54, 0x5a, 0x00
.L_0:


//--------------------- .nv.constant0.triton_poi_fused_cat_0 --------------------------
	.section	.nv.constant0.triton_poi_fused_cat_0,"a",@progbits
	.sectionflags	@""
	.align	4
.nv.constant0.triton_poi_fused_cat_0:
	.zero		548
